//
// Generated by NVIDIA NVVM Compiler
//
// Compiler Build ID: CL-36424714
// Cuda compilation tools, release 13.0, V13.0.88
// Based on NVVM 20.0.0
//

.version 9.0
.target sm_100
.address_size 64

	// .globl	_Z5splitiPiiPj
.extern .func __assertfail
(
	.param .b64 __assertfail_param_0,
	.param .b64 __assertfail_param_1,
	.param .b32 __assertfail_param_2,
	.param .b64 __assertfail_param_3,
	.param .b64 __assertfail_param_4
)
;
.global .align 1 .b8 __unnamed_1[44] = {118, 111, 105, 100, 32, 115, 112, 108, 105, 116, 40, 105, 110, 116, 44, 32, 105, 110, 116, 32, 42, 44, 32, 105, 110, 116, 44, 32, 117, 110, 115, 105, 103, 110, 101, 100, 32, 105, 110, 116, 32, 42, 41};
.extern .shared .align 16 .b8 s_splitSizes[];
.global .align 1 .b8 $str[22] = {115, 95, 115, 112, 108, 105, 116, 83, 105, 122, 101, 115, 91, 116, 105, 100, 93, 32, 62, 32, 48};
.global .align 1 .b8 $str$1[27] = {47, 116, 109, 112, 47, 115, 97, 115, 115, 95, 99, 117, 95, 97, 110, 117, 97, 114, 101, 121, 52, 47, 107, 46, 99, 117};
.global .align 1 .b8 $str$2[15] = {42, 115, 112, 108, 105, 116, 83, 105, 122, 101, 32, 62, 32, 48};

.visible .entry _Z5splitiPiiPj(
	.param .u32 _Z5splitiPiiPj_param_0,
	.param .u64 .ptr .align 1 _Z5splitiPiiPj_param_1,
	.param .u32 _Z5splitiPiiPj_param_2,
	.param .u64 .ptr .align 1 _Z5splitiPiiPj_param_3
)
{
	.reg .pred 	%p<10>;
	.reg .b32 	%r<30>;
	.reg .b64 	%rd<19>;

	ld.param.u32 	%r12, [_Z5splitiPiiPj_param_0];
	ld.param.u64 	%rd2, [_Z5splitiPiiPj_param_1];
	ld.param.u32 	%r13, [_Z5splitiPiiPj_param_2];
	ld.param.u64 	%rd3, [_Z5splitiPiiPj_param_3];
	mov.u32 	%r1, %tid.x;
	setp.ge.u32 	%p1, %r1, %r12;
	mov.b32 	%r28, 0;
	@%p1 bra 	$L__BB0_3;
	mov.u32 	%r2, %ntid.x;
	cvta.to.global.u64 	%rd1, %rd2;
	mov.b32 	%r28, 0;
	mov.u32 	%r26, %r1;
$L__BB0_2:
	mul.wide.u32 	%rd4, %r26, 4;
	add.s64 	%rd5, %rd1, %rd4;
	ld.global.u32 	%r16, [%rd5];
	setp.lt.s32 	%p2, %r16, %r13;
	selp.u32 	%r17, 1, 0, %p2;
	add.s32 	%r28, %r28, %r17;
	add.s32 	%r26, %r26, %r2;
	setp.lt.u32 	%p3, %r26, %r12;
	@%p3 bra 	$L__BB0_2;
$L__BB0_3:
	shl.b32 	%r18, %r1, 2;
	mov.u32 	%r19, s_splitSizes;
	add.s32 	%r8, %r19, %r18;
	st.shared.u32 	[%r8], %r28;
	setp.ne.s32 	%p4, %r28, 0;
	@%p4 bra 	$L__BB0_5;
	mov.u64 	%rd6, $str;
	cvta.global.u64 	%rd7, %rd6;
	mov.u64 	%rd8, $str$1;
	cvta.global.u64 	%rd9, %rd8;
	mov.u64 	%rd10, __unnamed_1;
	cvta.global.u64 	%rd11, %rd10;
	{ // callseq 0, 0
	.param .b64 param0;
	st.param.b64 	[param0], %rd7;
	.param .b64 param1;
	st.param.b64 	[param1], %rd9;
	.param .b32 param2;
	st.param.b32 	[param2], 23;
	.param .b64 param3;
	st.param.b64 	[param3], %rd11;
	.param .b64 param4;
	st.param.b64 	[param4], 1;
	call.uni 
	__assertfail, 
	(
	param0, 
	param1, 
	param2, 
	param3, 
	param4
	);
	} // callseq 0
$L__BB0_5:
	mov.u32 	%r29, %ntid.x;
	setp.lt.u32 	%p5, %r29, 2;
	@%p5 bra 	$L__BB0_9;
$L__BB0_6:
	shr.u32 	%r11, %r29, 1;
	setp.ge.u32 	%p6, %r1, %r11;
	@%p6 bra 	$L__BB0_8;
	shl.b32 	%r20, %r11, 2;
	add.s32 	%r21, %r8, %r20;
	ld.shared.u32 	%r22, [%r21];
	ld.shared.u32 	%r23, [%r8];
	add.s32 	%r24, %r23, %r22;
	st.shared.u32 	[%r8], %r24;
$L__BB0_8:
	bar.sync 	0;
	setp.gt.u32 	%p7, %r29, 3;
	mov.u32 	%r29, %r11;
	@%p7 bra 	$L__BB0_6;
$L__BB0_9:
	setp.ne.s32 	%p8, %r1, 0;
	@%p8 bra 	$L__BB0_12;
	ld.shared.u32 	%r25, [s_splitSizes];
	cvta.to.global.u64 	%rd12, %rd3;
	st.global.u32 	[%rd12], %r25;
	setp.ne.s32 	%p9, %r25, 0;
	@%p9 bra 	$L__BB0_12;
	mov.u64 	%rd13, $str$2;
	cvta.global.u64 	%rd14, %rd13;
	mov.u64 	%rd15, $str$1;
	cvta.global.u64 	%rd16, %rd15;
	mov.u64 	%rd17, __unnamed_1;
	cvta.global.u64 	%rd18, %rd17;
	{ // callseq 1, 0
	.param .b64 param0;
	st.param.b64 	[param0], %rd14;
	.param .b64 param1;
	st.param.b64 	[param1], %rd16;
	.param .b32 param2;
	st.param.b32 	[param2], 35;
	.param .b64 param3;
	st.param.b64 	[param3], %rd18;
	.param .b64 param4;
	st.param.b64 	[param4], 1;
	call.uni 
	__assertfail, 
	(
	param0, 
	param1, 
	param2, 
	param3, 
	param4
	);
	} // callseq 1
$L__BB0_12:
	ret;

}
	// .globl	_Z12findDomainIDiPiiPj
.visible .entry _Z12findDomainIDiPiiPj(
	.param .u32 _Z12findDomainIDiPiiPj_param_0,
	.param .u64 .ptr .align 1 _Z12findDomainIDiPiiPj_param_1,
	.param .u32 _Z12findDomainIDiPiiPj_param_2,
	.param .u64 .ptr .align 1 _Z12findDomainIDiPiiPj_param_3
)
{
	.reg .pred 	%p<4>;
	.reg .b32 	%r<10>;
	.reg .b64 	%rd<8>;

	ld.param.u32 	%r5, [_Z12findDomainIDiPiiPj_param_0];
	ld.param.u64 	%rd3, [_Z12findDomainIDiPiiPj_param_1];
	ld.param.u32 	%r6, [_Z12findDomainIDiPiiPj_param_2];
	ld.param.u64 	%rd4, [_Z12findDomainIDiPiiPj_param_3];
	mov.u32 	%r9, %tid.x;
	setp.ge.u32 	%p1, %r9, %r5;
	@%p1 bra 	$L__BB1_3;
	mov.u32 	%r2, %ntid.x;
	cvta.to.global.u64 	%rd1, %rd3;
	cvta.to.global.u64 	%rd2, %rd4;
$L__BB1_2:
	mul.wide.u32 	%rd5, %r9, 4;
	add.s64 	%rd6, %rd1, %rd5;
	ld.global.u32 	%r7, [%rd6];
	setp.gt.s32 	%p2, %r7, %r6;
	selp.u32 	%r8, 1, 0, %p2;
	add.s64 	%rd7, %rd2, %rd5;
	st.global.u32 	[%rd7], %r8;
	add.s32 	%r9, %r9, %r2;
	setp.lt.u32 	%p3, %r9, %r5;
	@%p3 bra 	$L__BB1_2;
$L__BB1_3:
	ret;

}


// ===== COMPILED SASS (sm_100) =====

	.target	sm_100

	.elftype	@"ET_EXEC"


//--------------------- .note.nv.tkinfo           --------------------------
	.section	.note.nv.tkinfo,"",@"SHT_NOTE"
	.sectionflags	@"SHF_NOTE_NV_TKINFO"
	.tkinfo
        /*0018*/ 	.word	0x00000002
        /*0030*/ 	.string	""
        /*0030*/ 	.string	"ptxas"
        /*0030*/ 	.string	"Cuda compilation tools, release 13.0, V13.0.88"
        /*0030*/ 	.string	"Build cuda_13.0.r13.0/compiler.36424714_0"
        /*0030*/ 	.string	"-arch sm_100 -m 64 "



//--------------------- .note.nv.cuinfo           --------------------------
	.section	.note.nv.cuinfo,"",@"SHT_NOTE"
	.sectionflags	@"SHF_NOTE_NV_CUINFO"
        /*0018*/ 	.short	0x0002
        /*001a*/ 	.short	0x0064
        /*001c*/ 	.short	0x0082
	.zero		2


//--------------------- .nv.info                  --------------------------
	.section	.nv.info,"",@"SHT_CUDA_INFO"
	.align	4


	//----- nvinfo : EIATTR_REGCOUNT
	.align		4
        /*0000*/ 	.byte	0x04, 0x2f
        /*0002*/ 	.short	(.L_5 - .L_4)
	.align		4
.L_4:
        /*0004*/ 	.word	index@(_Z5splitiPiiPj)
        /*0008*/ 	.word	0x00000018


	//----- nvinfo : EIATTR_FRAME_SIZE
	.align		4
.L_5:
        /*000c*/ 	.byte	0x04, 0x11
        /*000e*/ 	.short	(.L_7 - .L_6)
	.align		4
.L_6:
        /*0010*/ 	.word	index@(_Z5splitiPiiPj)
        /*0014*/ 	.word	0x00000000


	//----- nvinfo : EIATTR_REGCOUNT
	.align		4
.L_7:
        /*0018*/ 	.byte	0x04, 0x2f
        /*001a*/ 	.short	(.L_9 - .L_8)
	.align		4
.L_8:
        /*001c*/ 	.word	index@(_Z12findDomainIDiPiiPj)
        /*0020*/ 	.word	0x00000010


	//----- nvinfo : EIATTR_FRAME_SIZE
	.align		4
.L_9:
        /*0024*/ 	.byte	0x04, 0x11
        /*0026*/ 	.short	(.L_11 - .L_10)
	.align		4
.L_10:
        /*0028*/ 	.word	index@(_Z12findDomainIDiPiiPj)
        /*002c*/ 	.word	0x00000000


	//----- nvinfo : EIATTR_MIN_STACK_SIZE
	.align		4
.L_11:
        /*0030*/ 	.byte	0x04, 0x12
        /*0032*/ 	.short	(.L_13 - .L_12)
	.align		4
.L_12:
        /*0034*/ 	.word	index@(_Z12findDomainIDiPiiPj)
        /*0038*/ 	.word	0x00000000


	//----- nvinfo : EIATTR_MIN_STACK_SIZE
	.align		4
.L_13:
        /*003c*/ 	.byte	0x04, 0x12
        /*003e*/ 	.short	(.L_15 - .L_14)
	.align		4
.L_14:
        /*0040*/ 	.word	index@(_Z5splitiPiiPj)
        /*0044*/ 	.word	0x00000000
.L_15:


//--------------------- .nv.compat                --------------------------
	.section	.nv.compat,"",@"SHT_CUDA_COMPAT_INFO"
	.align	4
        /*0000*/ 	.byte	0x02, 0x09, 0x00, 0x00, 0x02, 0x02, 0x01, 0x00, 0x02, 0x05, 0x05, 0x00, 0x03, 0x07, 0x01, 0x01
        /*0010*/ 	.byte	0x02, 0x03, 0x00, 0x00, 0x02, 0x06, 0x01, 0x00, 0x04, 0x0b, 0x08, 0x00, 0x09, 0x00, 0x00, 0x00
        /*0020*/ 	.byte	0x00, 0x00, 0x00, 0x00


//--------------------- .nv.info._Z12findDomainIDiPiiPj --------------------------
	.section	.nv.info._Z12findDomainIDiPiiPj,"",@"SHT_CUDA_INFO"
	.sectionflags	@""
	.align	4


	//----- nvinfo : EIATTR_CUDA_API_VERSION
	.align		4
        /*0000*/ 	.byte	0x04, 0x37
        /*0002*/ 	.short	(.L_17 - .L_16)
.L_16:
        /*0004*/ 	.word	0x00000082


	//----- nvinfo : EIATTR_KPARAM_INFO
	.align		4
.L_17:
        /*0008*/ 	.byte	0x04, 0x17
        /*000a*/ 	.short	(.L_19 - .L_18)
.L_18:
        /*000c*/ 	.word	0x00000000
        /*0010*/ 	.short	0x0003
        /*0012*/ 	.short	0x0018
        /*0014*/ 	.byte	0x00, 0xf5, 0x21, 0x00


	//----- nvinfo : EIATTR_KPARAM_INFO
	.align		4
.L_19:
        /*0018*/ 	.byte	0x04, 0x17
        /*001a*/ 	.short	(.L_21 - .L_20)
.L_20:
        /*001c*/ 	.word	0x00000000
        /*0020*/ 	.short	0x0002
        /*0022*/ 	.short	0x0010
        /*0024*/ 	.byte	0x00, 0xf0, 0x11, 0x00


	//----- nvinfo : EIATTR_KPARAM_INFO
	.align		4
.L_21:
        /*0028*/ 	.byte	0x04, 0x17
        /*002a*/ 	.short	(.L_23 - .L_22)
.L_22:
        /*002c*/ 	.word	0x00000000
        /*0030*/ 	.short	0x0001
        /*0032*/ 	.short	0x0008
        /*0034*/ 	.byte	0x00, 0xf5, 0x21, 0x00


	//----- nvinfo : EIATTR_KPARAM_INFO
	.align		4
.L_23:
        /*0038*/ 	.byte	0x04, 0x17
        /*003a*/ 	.short	(.L_25 - .L_24)
.L_24:
        /*003c*/ 	.word	0x00000000
        /*0040*/ 	.short	0x0000
        /*0042*/ 	.short	0x0000
        /*0044*/ 	.byte	0x00, 0xf0, 0x11, 0x00


	//----- nvinfo : EIATTR_SPARSE_MMA_MASK
	.align		4
.L_25:
        /*0048*/ 	.byte	0x03, 0x50
        /*004a*/ 	.short	0x0000


	//----- nvinfo : EIATTR_MAXREG_COUNT
	.align		4
        /*004c*/ 	.byte	0x03, 0x1b
        /*004e*/ 	.short	0x00ff


	//----- nvinfo : EIATTR_MERCURY_ISA_VERSION
	.align		4
        /*0050*/ 	.byte	0x03, 0x5f
        /*0052*/ 	.short	0x0101


	//----- nvinfo : EIATTR_VRC_CTA_INIT_COUNT
	.align		4
        /*0054*/ 	.byte	0x02, 0x4a
	.zero		1
	.zero		1


	//----- nvinfo : EIATTR_EXIT_INSTR_OFFSETS
	.align		4
        /*0058*/ 	.byte	0x04, 0x1c
        /*005a*/ 	.short	(.L_27 - .L_26)


	//   ....[0]....
.L_26:
        /*005c*/ 	.word	0x00000040


	//   ....[1]....
        /*0060*/ 	.word	0x00000130


	//----- nvinfo : EIATTR_CRS_STACK_SIZE
	.align		4
.L_27:
        /*0064*/ 	.byte	0x04, 0x1e
        /*0066*/ 	.short	(.L_29 - .L_28)
.L_28:
        /*0068*/ 	.word	0x00000000


	//----- nvinfo : EIATTR_CBANK_PARAM_SIZE
	.align		4
.L_29:
        /*006c*/ 	.byte	0x03, 0x19
        /*006e*/ 	.short	0x0020


	//----- nvinfo : EIATTR_PARAM_CBANK
	.align		4
        /*0070*/ 	.byte	0x04, 0x0a
        /*0072*/ 	.short	(.L_31 - .L_30)
	.align		4
.L_30:
        /*0074*/ 	.word	index@(.nv.constant0._Z12findDomainIDiPiiPj)
        /*0078*/ 	.short	0x0380
        /*007a*/ 	.short	0x0020


	//----- nvinfo : EIATTR_SW_WAR
	.align		4
.L_31:
        /*007c*/ 	.byte	0x04, 0x36
        /*007e*/ 	.short	(.L_33 - .L_32)
.L_32:
        /*0080*/ 	.word	0x00000008
.L_33:


//--------------------- .nv.info._Z5splitiPiiPj   --------------------------
	.section	.nv.info._Z5splitiPiiPj,"",@"SHT_CUDA_INFO"
	.sectionflags	@""
	.align	4


	//----- nvinfo : EIATTR_CUDA_API_VERSION
	.align		4
        /*0000*/ 	.byte	0x04, 0x37
        /*0002*/ 	.short	(.L_35 - .L_34)
.L_34:
        /*0004*/ 	.word	0x00000082


	//----- nvinfo : EIATTR_KPARAM_INFO
	.align		4
.L_35:
        /*0008*/ 	.byte	0x04, 0x17
        /*000a*/ 	.short	(.L_37 - .L_36)
.L_36:
        /*000c*/ 	.word	0x00000000
        /*0010*/ 	.short	0x0003
        /*0012*/ 	.short	0x0018
        /*0014*/ 	.byte	0x00, 0xf5, 0x21, 0x00


	//----- nvinfo : EIATTR_KPARAM_INFO
	.align		4
.L_37:
        /*0018*/ 	.byte	0x04, 0x17
        /*001a*/ 	.short	(.L_39 - .L_38)
.L_38:
        /*001c*/ 	.word	0x00000000
        /*0020*/ 	.short	0x0002
        /*0022*/ 	.short	0x0010
        /*0024*/ 	.byte	0x00, 0xf0, 0x11, 0x00


	//----- nvinfo : EIATTR_KPARAM_INFO
	.align		4
.L_39:
        /*0028*/ 	.byte	0x04, 0x17
        /*002a*/ 	.short	(.L_41 - .L_40)
.L_40:
        /*002c*/ 	.word	0x00000000
        /*0030*/ 	.short	0x0001
        /*0032*/ 	.short	0x0008
        /*0034*/ 	.byte	0x00, 0xf5, 0x21, 0x00


	//----- nvinfo : EIATTR_KPARAM_INFO
	.align		4
.L_41:
        /*0038*/ 	.byte	0x04, 0x17
        /*003a*/ 	.short	(.L_43 - .L_42)
.L_42:
        /*003c*/ 	.word	0x00000000
        /*0040*/ 	.short	0x0000
        /*0042*/ 	.short	0x0000
        /*0044*/ 	.byte	0x00, 0xf0, 0x11, 0x00


	//----- nvinfo : EIATTR_SPARSE_MMA_MASK
	.align		4
.L_43:
        /*0048*/ 	.byte	0x03, 0x50
        /*004a*/ 	.short	0x0000


	//----- nvinfo : EIATTR_MAXREG_COUNT
	.align		4
        /*004c*/ 	.byte	0x03, 0x1b
        /*004e*/ 	.short	0x00ff


	//----- nvinfo : EIATTR_NUM_BARRIERS
	.align		4
        /*0050*/ 	.byte	0x02, 0x4c
        /*0052*/ 	.byte	0x01
	.zero		1


	//----- nvinfo : EIATTR_EXTERNS
	.align		4
        /*0054*/ 	.byte	0x04, 0x0f
        /*0056*/ 	.short	(.L_45 - .L_44)


	//   ....[0]....
	.align		4
.L_44:
        /*0058*/ 	.word	index@(__assertfail)


	//----- nvinfo : EIATTR_MERCURY_ISA_VERSION
	.align		4
.L_45:
        /*005c*/ 	.byte	0x03, 0x5f
        /*005e*/ 	.short	0x0101


	//----- nvinfo : EIATTR_VRC_CTA_INIT_COUNT
	.align		4
        /*0060*/ 	.byte	0x02, 0x4a
	.zero		1
	.zero		1


	//----- nvinfo : EIATTR_SYSCALL_OFFSETS
	.align		4
        /*0064*/ 	.byte	0x04, 0x46
        /*0066*/ 	.short	(.L_47 - .L_46)


	//   ....[0]....
.L_46:
        /*0068*/ 	.word	0x000002e0


	//   ....[1]....
        /*006c*/ 	.word	0x00000590


	//----- nvinfo : EIATTR_EXIT_INSTR_OFFSETS
	.align		4
.L_47:
        /*0070*/ 	.byte	0x04, 0x1c
        /*0072*/ 	.short	(.L_49 - .L_48)


	//   ....[0]....
.L_48:
        /*0074*/ 	.word	0x00000410


	//   ....[1]....
        /*0078*/ 	.word	0x00000490


	//   ....[2]....
        /*007c*/ 	.word	0x000005a0


	//----- nvinfo : EIATTR_CRS_STACK_SIZE
	.align		4
.L_49:
        /*0080*/ 	.byte	0x04, 0x1e
        /*0082*/ 	.short	(.L_51 - .L_50)
.L_50:
        /*0084*/ 	.word	0x00000000


	//----- nvinfo : EIATTR_CBANK_PARAM_SIZE
	.align		4
.L_51:
        /*0088*/ 	.byte	0x03, 0x19
        /*008a*/ 	.short	0x0020


	//----- nvinfo : EIATTR_PARAM_CBANK
	.align		4
        /*008c*/ 	.byte	0x04, 0x0a
        /*008e*/ 	.short	(.L_53 - .L_52)
	.align		4
.L_52:
        /*0090*/ 	.word	index@(.nv.constant0._Z5splitiPiiPj)
        /*0094*/ 	.short	0x0380
        /*0096*/ 	.short	0x0020


	//----- nvinfo : EIATTR_SW_WAR
	.align		4
.L_53:
        /*0098*/ 	.byte	0x04, 0x36
        /*009a*/ 	.short	(.L_55 - .L_54)
.L_54:
        /*009c*/ 	.word	0x00000008
.L_55:


//--------------------- .nv.callgraph             --------------------------
	.section	.nv.callgraph,"",@"SHT_CUDA_CALLGRAPH"
	.align	4
	.sectionentsize	8
	.align		4
        /*0000*/ 	.word	0x00000000
	.align		4
        /*0004*/ 	.word	0xffffffff
	.align		4
        /*0008*/ 	.word	index@(_Z5splitiPiiPj)
	.align		4
        /*000c*/ 	.word	index@(__assertfail)
	.align		4
        /*0010*/ 	.word	0x00000000
	.align		4
        /*0014*/ 	.word	0xfffffffe
	.align		4
        /*0018*/ 	.word	0x00000000
	.align		4
        /*001c*/ 	.word	0xfffffffd
	.align		4
        /*0020*/ 	.word	0x00000000
	.align		4
        /*0024*/ 	.word	0xfffffffc


//--------------------- .nv.constant4             --------------------------
	.section	.nv.constant4,"a",@progbits
	.align	8
	.align		8
.nv.constant4:
        /*0000*/ 	.dword	__unnamed_1
	.align		8
        /*0008*/ 	.dword	$str
	.align		8
        /*0010*/ 	.dword	$str$1
	.align		8
        /*0018*/ 	.dword	$str$2
	.align		8
        /*0020*/ 	.dword	__assertfail


//--------------------- .text._Z12findDomainIDiPiiPj --------------------------
	.section	.text._Z12findDomainIDiPiiPj,"ax",@progbits
	.align	128
        .global         _Z12findDomainIDiPiiPj
        .type           _Z12findDomainIDiPiiPj,@function
        .size           _Z12findDomainIDiPiiPj,(.L_x_11 - _Z12findDomainIDiPiiPj)
        .other          _Z12findDomainIDiPiiPj,@"STO_CUDA_ENTRY STV_DEFAULT"
_Z12findDomainIDiPiiPj:
.text._Z12findDomainIDiPiiPj:
[----:B------:R-:W-:Y:S01]  /*0000*/  LDC R1, c[0x0][0x37c] ;  /* 0x0000df00ff017b82 */ /* 0x000fe20000000800 */
[----:B------:R-:W0:Y:S01]  /*0010*/  S2R R11, SR_TID.X ;  /* 0x00000000000b7919 */ /* 0x000e220000002100 */
[----:B------:R-:W0:Y:S02]  /*0020*/  LDCU UR5, c[0x0][0x380] ;  /* 0x00007000ff0577ac */ /* 0x000e240008000800 */
[----:B0-----:R-:W-:-:S13]  /*0030*/  ISETP.GE.U32.AND P0, PT, R11, UR5, PT ;  /* 0x000000050b007c0c */ /* 0x001fda000bf06070 */
[----:B------:R-:W-:Y:S05]  /*0040*/  @P0 EXIT ;  /* 0x000000000000094d */ /* 0x000fea0003800000 */
[----:B------:R-:W0:Y:S01]  /*0050*/  LDC.64 R6, c[0x0][0x388] ;  /* 0x0000e200ff067b82 */ /* 0x000e220000000a00 */
[----:B------:R-:W1:Y:S01]  /*0060*/  LDCU UR4, c[0x0][0x360] ;  /* 0x00006c00ff0477ac */ /* 0x000e620008000800 */
[----:B------:R-:W2:Y:S06]  /*0070*/  LDCU.64 UR6, c[0x0][0x358] ;  /* 0x00006b00ff0677ac */ /* 0x000eac0008000a00 */
[----:B------:R-:W3:Y:S01]  /*0080*/  LDC.64 R8, c[0x0][0x398] ;  /* 0x0000e600ff087b82 */ /* 0x000ee20000000a00 */
[----:B------:R-:W4:Y:S02]  /*0090*/  LDCU UR8, c[0x0][0x390] ;  /* 0x00007200ff0877ac */ /* 0x000f240008000800 */
.L_x_0:
[----:B0-----:R-:W-:-:S06]  /*00a0*/  IMAD.WIDE.U32 R2, R11, 0x4, R6 ;  /* 0x000000040b027825 */ /* 0x001fcc00078e0006 */
[----:B--2---:R-:W4:Y:S01]  /*00b0*/  LDG.E R2, desc[UR6][R2.64] ;  /* 0x0000000602027981 */ /* 0x004f22000c1e1900 */
[----:B---3--:R-:W-:-:S04]  /*00c0*/  IMAD.WIDE.U32 R4, R11, 0x4, R8 ;  /* 0x000000040b047825 */ /* 0x008fc800078e0008 */
[----:B-1----:R-:W-:Y:S01]  /*00d0*/  VIADD R11, R11, UR4 ;  /* 0x000000040b0b7c36 */ /* 0x002fe20008000000 */
[----:B----4-:R-:W-:-:S04]  /*00e0*/  ISETP.GT.AND P0, PT, R2, UR8, PT ;  /* 0x0000000802007c0c */ /* 0x010fc8000bf04270 */
[----:B------:R-:W-:Y:S02]  /*00f0*/  SEL R13, RZ, 0x1, !P0 ;  /* 0x00000001ff0d7807 */ /* 0x000fe40004000000 */
[----:B------:R-:W-:-:S03]  /*0100*/  ISETP.GE.U32.AND P0, PT, R11, UR5, PT ;  /* 0x000000050b007c0c */ /* 0x000fc6000bf06070 */
[----:B------:R0:W-:Y:S10]  /*0110*/  STG.E desc[UR6][R4.64], R13 ;  /* 0x0000000d04007986 */ /* 0x0001f4000c101906 */
[----:B------:R-:W-:Y:S05]  /*0120*/  @!P0 BRA `(.L_x_0) ;  /* 0xfffffffc00dc8947 */ /* 0x000fea000383ffff */
[----:B------:R-:W-:Y:S05]  /*0130*/  EXIT ;  /* 0x000000000000794d */ /* 0x000fea0003800000 */
.L_x_1:
[----:B------:R-:W-:-:S00]  /*0140*/  BRA `(.L_x_1) ;  /* 0xfffffffc00fc7947 */ /* 0x000fc0000383ffff */
[----:B------:R-:W-:-:S00]  /*0150*/  NOP ;  /* 0x0000000000007918 */ /* 0x000fc00000000000 */
        /* <DEDUP_REMOVED lines=10> */
.L_x_11:


//--------------------- .text._Z5splitiPiiPj      --------------------------
	.section	.text._Z5splitiPiiPj,"ax",@progbits
	.align	128
        .global         _Z5splitiPiiPj
        .type           _Z5splitiPiiPj,@function
        .size           _Z5splitiPiiPj,(.L_x_12 - _Z5splitiPiiPj)
        .other          _Z5splitiPiiPj,@"STO_CUDA_ENTRY STV_DEFAULT"
_Z5splitiPiiPj:
.text._Z5splitiPiiPj:
[----:B------:R-:W0:Y:S01]  /*0000*/  LDC R1, c[0x0][0x37c] ;  /* 0x0000df00ff017b82 */ /* 0x000e220000000800 */
[----:B------:R-:W1:Y:S01]  /*0010*/  S2R R16, SR_TID.X ;  /* 0x0000000000107919 */ /* 0x000e620000002100 */
[----:B------:R-:W1:Y:S01]  /*0020*/  LDCU UR4, c[0x0][0x380] ;  /* 0x00007000ff0477ac */ /* 0x000e620008000800 */
[----:B------:R-:W-:Y:S01]  /*0030*/  BSSY.RECONVERGENT B0, `(.L_x_2) ;  /* 0x0000013000007945 */ /* 0x000fe20003800200 */
[----:B------:R-:W-:Y:S01]  /*0040*/  IMAD.MOV.U32 R0, RZ, RZ, RZ ;  /* 0x000000ffff007224 */ /* 0x000fe200078e00ff */
[----:B------:R-:W2:Y:S01]  /*0050*/  LDCU.64 UR36, c[0x0][0x358] ;  /* 0x00006b00ff2477ac */ /* 0x000ea20008000a00 */
[----:B------:R-:W3:Y:S01]  /*0060*/  LDCU UR5, c[0x0][0x390] ;  /* 0x00007200ff0577ac */ /* 0x000ee20008000800 */
[----:B-1----:R-:W-:-:S13]  /*0070*/  ISETP.GE.U32.AND P0, PT, R16, UR4, PT ;  /* 0x0000000410007c0c */ /* 0x002fda000bf06070 */
[----:B--23--:R-:W-:Y:S05]  /*0080*/  @P0 BRA `(.L_x_3) ;  /* 0x0000000000340947 */ /* 0x00cfea0003800000 */
[----:B------:R-:W1:Y:S01]  /*0090*/  LDC R8, c[0x0][0x360] ;  /* 0x0000d800ff087b82 */ /* 0x000e620000000800 */
[----:B------:R-:W-:Y:S02]  /*00a0*/  IMAD.MOV.U32 R0, RZ, RZ, RZ ;  /* 0x000000ffff007224 */ /* 0x000fe400078e00ff */
[----:B------:R-:W-:-:S05]  /*00b0*/  IMAD.MOV.U32 R7, RZ, RZ, R16 ;  /* 0x000000ffff077224 */ /* 0x000fca00078e0010 */
[----:B------:R-:W2:Y:S02]  /*00c0*/  LDC.64 R4, c[0x0][0x388] ;  /* 0x0000e200ff047b82 */ /* 0x000ea40000000a00 */
.L_x_4:
[----:B--2---:R-:W-:-:S06]  /*00d0*/  IMAD.WIDE.U32 R2, R7, 0x4, R4 ;  /* 0x0000000407027825 */ /* 0x004fcc00078e0004 */
[----:B------:R-:W2:Y:S01]  /*00e0*/  LDG.E R2, desc[UR36][R2.64] ;  /* 0x0000002402027981 */ /* 0x000ea2000c1e1900 */
[----:B-1----:R-:W-:Y:S01]  /*00f0*/  IADD3 R7, PT, PT, R8, R7, RZ ;  /* 0x0000000708077210 */ /* 0x002fe20007ffe0ff */
[----:B------:R-:W-:-:S03]  /*0100*/  VIADD R6, R0, 0x1 ;  /* 0x0000000100067836 */ /* 0x000fc60000000000 */
[----:B------:R-:W-:Y:S02]  /*0110*/  ISETP.GE.U32.AND P1, PT, R7, UR4, PT ;  /* 0x0000000407007c0c */ /* 0x000fe4000bf26070 */
[----:B--2---:R-:W-:-:S13]  /*0120*/  ISETP.GE.AND P0, PT, R2, UR5, PT ;  /* 0x0000000502007c0c */ /* 0x004fda000bf06270 */
[----:B------:R-:W-:-:S05]  /*0130*/  @P0 IMAD.MOV R6, RZ, RZ, R0 ;  /* 0x000000ffff060224 */ /* 0x000fca00078e0200 */
[----:B------:R-:W-:Y:S01]  /*0140*/  MOV R0, R6 ;  /* 0x0000000600007202 */ /* 0x000fe20000000f00 */
[----:B------:R-:W-:Y:S06]  /*0150*/  @!P1 BRA `(.L_x_4) ;  /* 0xfffffffc00dc9947 */ /* 0x000fec000383ffff */
.L_x_3:
[----:B------:R-:W-:Y:S05]  /*0160*/  BSYNC.RECONVERGENT B0 ;  /* 0x0000000000007941 */ /* 0x000fea0003800200 */
.L_x_2:
[----:B------:R-:W1:Y:S01]  /*0170*/  S2UR UR5, SR_CgaCtaId ;  /* 0x00000000000579c3 */ /* 0x000e620000008800 */
[----:B------:R-:W-:Y:S01]  /*0180*/  UMOV UR4, 0x400 ;  /* 0x0000040000047882 */ /* 0x000fe20000000000 */
[----:B------:R-:W-:Y:S01]  /*0190*/  ISETP.NE.AND P0, PT, R0, RZ, PT ;  /* 0x000000ff0000720c */ /* 0x000fe20003f05270 */
[----:B------:R-:W-:Y:S01]  /*01a0*/  BSSY.RECONVERGENT B6, `(.L_x_5) ;  /* 0x0000015000067945 */ /* 0x000fe20003800200 */
[----:B-1----:R-:W-:-:S06]  /*01b0*/  ULEA UR4, UR5, UR4, 0x18 ;  /* 0x0000000405047291 */ /* 0x002fcc000f8ec0ff */
[----:B------:R-:W-:-:S05]  /*01c0*/  LEA R17, R16, UR4, 0x2 ;  /* 0x0000000410117c11 */ /* 0x000fca000f8e10ff */
[----:B------:R1:W-:Y:S01]  /*01d0*/  STS [R17], R0 ;  /* 0x0000000011007388 */ /* 0x0003e20000000800 */
[----:B------:R-:W-:Y:S05]  /*01e0*/  @P0 BRA `(.L_x_6) ;  /* 0x0000000000400947 */ /* 0x000fea0003800000 */
[----:B------:R-:W-:Y:S01]  /*01f0*/  MOV R2, 0x20 ;  /* 0x0000002000027802 */ /* 0x000fe20000000f00 */
[----:B------:R-:W2:Y:S01]  /*0200*/  LDCU.64 UR4, c[0x4][0x8] ;  /* 0x01000100ff0477ac */ /* 0x000ea20008000a00 */
[----:B------:R-:W-:Y:S02]  /*0210*/  HFMA2 R13, -RZ, RZ, 0, 0 ;  /* 0x00000000ff0d7431 */ /* 0x000fe400000001ff */
[----:B------:R-:W-:Y:S01]  /*0220*/  IMAD.MOV.U32 R8, RZ, RZ, 0x17 ;  /* 0x00000017ff087424 */ /* 0x000fe200078e00ff */
[----:B------:R-:W3:Y:S01]  /*0230*/  LDCU.64 UR6, c[0x4][0x10] ;  /* 0x01000200ff0677ac */ /* 0x000ee20008000a00 */
[----:B------:R-:W4:Y:S01]  /*0240*/  LDC.64 R2, c[0x4][R2] ;  /* 0x0100000002027b82 */ /* 0x000f220000000a00 */
[----:B------:R-:W-:Y:S01]  /*0250*/  IMAD.MOV.U32 R12, RZ, RZ, 0x1 ;  /* 0x00000001ff0c7424 */ /* 0x000fe200078e00ff */
[----:B------:R-:W5:Y:S01]  /*0260*/  LDCU.64 UR8, c[0x4][URZ] ;  /* 0x01000000ff0877ac */ /* 0x000f620008000a00 */
[----:B--2---:R-:W-:Y:S02]  /*0270*/  IMAD.U32 R4, RZ, RZ, UR4 ;  /* 0x00000004ff047e24 */ /* 0x004fe4000f8e00ff */
[----:B------:R-:W-:Y:S01]  /*0280*/  IMAD.U32 R5, RZ, RZ, UR5 ;  /* 0x00000005ff057e24 */ /* 0x000fe2000f8e00ff */
[----:B---3--:R-:W-:Y:S01]  /*0290*/  MOV R6, UR6 ;  /* 0x0000000600067c02 */ /* 0x008fe20008000f00 */
[----:B------:R-:W-:-:S02]  /*02a0*/  IMAD.U32 R7, RZ, RZ, UR7 ;  /* 0x00000007ff077e24 */ /* 0x000fc4000f8e00ff */
[----:B-----5:R-:W-:Y:S01]  /*02b0*/  IMAD.U32 R10, RZ, RZ, UR8 ;  /* 0x00000008ff0a7e24 */ /* 0x020fe2000f8e00ff */
[----:B------:R-:W-:-:S07]  /*02c0*/  MOV R11, UR9 ;  /* 0x00000009000b7c02 */ /* 0x000fce0008000f00 */
[----:B------:R-:W-:-:S07]  /*02d0*/  LEPC R20, `(.L_x_6) ;  /* 0x000000001014794e */ /* 0x000fce0000000000 */
[----:B01--4-:R-:W-:Y:S05]  /*02e0*/  CALL.ABS.NOINC R2 ;  /* 0x0000000002007343 */ /* 0x013fea0003c00000 */
.L_x_6:
[----:B------:R-:W-:Y:S05]  /*02f0*/  BSYNC.RECONVERGENT B6 ;  /* 0x0000000000067941 */ /* 0x000fea0003800200 */
.L_x_5:
[----:B------:R-:W2:Y:S01]  /*0300*/  LDCU UR4, c[0x0][0x360] ;  /* 0x00006c00ff0477ac */ /* 0x000ea20008000800 */
[----:B------:R-:W-:Y:S01]  /*0310*/  ISETP.NE.AND P0, PT, R16, RZ, PT ;  /* 0x000000ff1000720c */ /* 0x000fe20003f05270 */
[----:B--2---:R-:W-:-:S09]  /*0320*/  UISETP.GE.U32.AND UP0, UPT, UR4, 0x2, UPT ;  /* 0x000000020400788c */ /* 0x004fd2000bf06070 */
[----:B------:R-:W-:Y:S05]  /*0330*/  BRA.U !UP0, `(.L_x_7) ;  /* 0x0000000108347547 */ /* 0x000fea000b800000 */
[----:B-1----:R-:W-:-:S07]  /*0340*/  IMAD.U32 R0, RZ, RZ, UR4 ;  /* 0x00000004ff007e24 */ /* 0x002fce000f8e00ff */
.L_x_8:
[----:B------:R-:W-:Y:S01]  /*0350*/  SHF.R.U32.HI R5, RZ, 0x1, R0 ;  /* 0x00000001ff057819 */ /* 0x000fe20000011600 */
[----:B------:R-:W-:Y:S05]  /*0360*/  WARPSYNC.ALL ;  /* 0x0000000000007948 */ /* 0x000fea0003800000 */
[----:B------:R-:W-:-:S13]  /*0370*/  ISETP.GE.U32.AND P1, PT, R16, R5, PT ;  /* 0x000000051000720c */ /* 0x000fda0003f26070 */
[----:B------:R-:W-:Y:S01]  /*0380*/  @!P1 IMAD R2, R5, 0x4, R17 ;  /* 0x0000000405029824 */ /* 0x000fe200078e0211 */
[----:B------:R-:W-:Y:S05]  /*0390*/  @!P1 LDS R3, [R17] ;  /* 0x0000000011039984 */ /* 0x000fea0000000800 */
[----:B------:R-:W1:Y:S02]  /*03a0*/  @!P1 LDS R2, [R2] ;  /* 0x0000000002029984 */ /* 0x000e640000000800 */
[----:B-1----:R-:W-:-:S05]  /*03b0*/  @!P1 IADD3 R4, PT, PT, R2, R3, RZ ;  /* 0x0000000302049210 */ /* 0x002fca0007ffe0ff */
[----:B------:R2:W-:Y:S01]  /*03c0*/  @!P1 STS [R17], R4 ;  /* 0x0000000411009388 */ /* 0x0005e20000000800 */
[----:B------:R-:W-:Y:S01]  /*03d0*/  BAR.SYNC.DEFER_BLOCKING 0x0 ;  /* 0x0000000000007b1d */ /* 0x000fe20000010000 */
[----:B------:R-:W-:Y:S01]  /*03e0*/  ISETP.GT.U32.AND P1, PT, R0, 0x3, PT ;  /* 0x000000030000780c */ /* 0x000fe20003f24070 */
[----:B------:R-:W-:-:S12]  /*03f0*/  IMAD.MOV.U32 R0, RZ, RZ, R5 ;  /* 0x000000ffff007224 */ /* 0x000fd800078e0005 */
[----:B--2---:R-:W-:Y:S05]  /*0400*/  @P1 BRA `(.L_x_8) ;  /* 0xfffffffc00d01947 */ /* 0x004fea000383ffff */
.L_x_7:
[----:B------:R-:W-:Y:S05]  /*0410*/  @P0 EXIT ;  /* 0x000000000000094d */ /* 0x000fea0003800000 */
[----:B------:R-:W2:Y:S01]  /*0420*/  S2UR UR5, SR_CgaCtaId ;  /* 0x00000000000579c3 */ /* 0x000ea20000008800 */
[----:B------:R-:W-:-:S07]  /*0430*/  UMOV UR4, 0x400 ;  /* 0x0000040000047882 */ /* 0x000fce0000000000 */
[----:B------:R-:W3:Y:S01]  /*0440*/  LDC.64 R2, c[0x0][0x398] ;  /* 0x0000e600ff027b82 */ /* 0x000ee20000000a00 */
[----:B--2---:R-:W-:-:S09]  /*0450*/  ULEA UR4, UR5, UR4, 0x18 ;  /* 0x0000000405047291 */ /* 0x004fd2000f8ec0ff */
[----:B------:R-:W2:Y:S02]  /*0460*/  LDS R5, [UR4] ;  /* 0x00000004ff057984 */ /* 0x000ea40008000800 */
[----:B--2---:R-:W-:Y:S02]  /*0470*/  ISETP.NE.AND P0, PT, R5, RZ, PT ;  /* 0x000000ff0500720c */ /* 0x004fe40003f05270 */
[----:B---3--:R2:W-:Y:S11]  /*0480*/  STG.E desc[UR36][R2.64], R5 ;  /* 0x0000000502007986 */ /* 0x0085f6000c101924 */
[----:B------:R-:W-:Y:S05]  /*0490*/  @P0 EXIT ;  /* 0x000000000000094d */ /* 0x000fea0003800000 */
[----:B-1----:R-:W-:Y:S01]  /*04a0*/  MOV R0, 0x20 ;  /* 0x0000002000007802 */ /* 0x002fe20000000f00 */
[----:B------:R-:W1:Y:S01]  /*04b0*/  LDCU.64 UR4, c[0x4][0x18] ;  /* 0x01000300ff0477ac */ /* 0x000e620008000a00 */
[----:B------:R-:W-:Y:S02]  /*04c0*/  HFMA2 R12, -RZ, RZ, 0, 5.9604644775390625e-08 ;  /* 0x00000001ff0c7431 */ /* 0x000fe400000001ff */
[----:B------:R-:W-:Y:S01]  /*04d0*/  IMAD.MOV.U32 R8, RZ, RZ, 0x23 ;  /* 0x00000023ff087424 */ /* 0x000fe200078e00ff */
[----:B--2---:R2:W3:Y:S01]  /*04e0*/  LDC.64 R2, c[0x4][R0] ;  /* 0x0100000000027b82 */ /* 0x0044e20000000a00 */
[----:B------:R-:W4:Y:S01]  /*04f0*/  LDCU.64 UR6, c[0x4][0x10] ;  /* 0x01000200ff0677ac */ /* 0x000f220008000a00 */
[----:B------:R-:W-:Y:S01]  /*0500*/  IMAD.MOV.U32 R13, RZ, RZ, RZ ;  /* 0x000000ffff0d7224 */ /* 0x000fe200078e00ff */
[----:B------:R-:W5:Y:S01]  /*0510*/  LDCU.64 UR8, c[0x4][URZ] ;  /* 0x01000000ff0877ac */ /* 0x000f620008000a00 */
[----:B-1----:R-:W-:Y:S01]  /*0520*/  IMAD.U32 R4, RZ, RZ, UR4 ;  /* 0x00000004ff047e24 */ /* 0x002fe2000f8e00ff */
[----:B------:R-:W-:Y:S01]  /*0530*/  MOV R5, UR5 ;  /* 0x0000000500057c02 */ /* 0x000fe20008000f00 */
[----:B----4-:R-:W-:-:S02]  /*0540*/  IMAD.U32 R6, RZ, RZ, UR6 ;  /* 0x00000006ff067e24 */ /* 0x010fc4000f8e00ff */
[----:B------:R-:W-:Y:S01]  /*0550*/  IMAD.U32 R7, RZ, RZ, UR7 ;  /* 0x00000007ff077e24 */ /* 0x000fe2000f8e00ff */
[----:B-----5:R-:W-:Y:S01]  /*0560*/  MOV R10, UR8 ;  /* 0x00000008000a7c02 */ /* 0x020fe20008000f00 */
[----:B--2---:R-:W-:-:S07]  /*0570*/  IMAD.U32 R11, RZ, RZ, UR9 ;  /* 0x00000009ff0b7e24 */ /* 0x004fce000f8e00ff */
[----:B------:R-:W-:-:S07]  /*0580*/  LEPC R20, `(.L_x_9) ;  /* 0x000000001014794e */ /* 0x000fce0000000000 */
[----:B0--3--:R-:W-:Y:S05]  /*0590*/  CALL.ABS.NOINC R2 ;  /* 0x0000000002007343 */ /* 0x009fea0003c00000 */
.L_x_9:
[----:B------:R-:W-:Y:S05]  /*05a0*/  EXIT ;  /* 0x000000000000794d */ /* 0x000fea0003800000 */
.L_x_10:
        /* <DEDUP_REMOVED lines=13> */
.L_x_12:


//--------------------- .nv.global.init           --------------------------
	.section	.nv.global.init,"aw",@progbits
.nv.global.init:
	.type		$str$2,@object
	.size		$str$2,($str - $str$2)
$str$2:
        /*0000*/ 	.byte	0x2a, 0x73, 0x70, 0x6c, 0x69, 0x74, 0x53, 0x69, 0x7a, 0x65, 0x20, 0x3e, 0x20, 0x30, 0x00
	.type		$str,@object
	.size		$str,($str$1 - $str)
$str:
        /*000f*/ 	.byte	0x73, 0x5f, 0x73, 0x70, 0x6c, 0x69, 0x74, 0x53, 0x69, 0x7a, 0x65, 0x73, 0x5b, 0x74, 0x69, 0x64
        /*001f*/ 	.byte	0x5d, 0x20, 0x3e, 0x20, 0x30, 0x00
	.type		$str$1,@object
	.size		$str$1,(__unnamed_1 - $str$1)
$str$1:
        /*0025*/ 	.byte	0x2f, 0x74, 0x6d, 0x70, 0x2f, 0x73, 0x61, 0x73, 0x73, 0x5f, 0x63, 0x75, 0x5f, 0x61, 0x6e, 0x75
        /*0035*/ 	.byte	0x61, 0x72, 0x65, 0x79, 0x34, 0x2f, 0x6b, 0x2e, 0x63, 0x75, 0x00
	.type		__unnamed_1,@object
	.size		__unnamed_1,(.L_0 - __unnamed_1)
__unnamed_1:
        /*0040*/ 	.byte	0x76, 0x6f, 0x69, 0x64, 0x20, 0x73, 0x70, 0x6c, 0x69, 0x74, 0x28, 0x69, 0x6e, 0x74, 0x2c, 0x20
        /*0050*/ 	.byte	0x69, 0x6e, 0x74, 0x20, 0x2a, 0x2c, 0x20, 0x69, 0x6e, 0x74, 0x2c, 0x20, 0x75, 0x6e, 0x73, 0x69
        /*0060*/ 	.byte	0x67, 0x6e, 0x65, 0x64, 0x20, 0x69, 0x6e, 0x74, 0x20, 0x2a, 0x29, 0x00
.L_0:


//--------------------- .nv.shared._Z12findDomainIDiPiiPj --------------------------
	.section	.nv.shared._Z12findDomainIDiPiiPj,"aw",@nobits
	.sectionflags	@""
	.align	16
	.zero		1024


//--------------------- .nv.shared.reserved.0     --------------------------
	.section	.nv.shared.reserved.0,"aw",@nobits
	.weak		__nv_reservedSMEM_offset_0_alias
	.size		__nv_reservedSMEM_offset_0_alias, 0, 64
	.other		__nv_reservedSMEM_offset_0_alias,@"STO_CUDA_RESERVED_SHARED STV_DEFAULT"
__nv_reservedSMEM_offset_0_alias:
	.zero		0
	.zero		64


//--------------------- .nv.shared._Z5splitiPiiPj --------------------------
	.section	.nv.shared._Z5splitiPiiPj,"aw",@nobits
	.sectionflags	@""
	.align	16
	.zero		1024


//--------------------- .nv.constant0._Z12findDomainIDiPiiPj --------------------------
	.section	.nv.constant0._Z12findDomainIDiPiiPj,"a",@progbits
	.sectionflags	@""
	.align	4
.nv.constant0._Z12findDomainIDiPiiPj:
	.zero		928


//--------------------- .nv.constant0._Z5splitiPiiPj --------------------------
	.section	.nv.constant0._Z5splitiPiiPj,"a",@progbits
	.sectionflags	@""
	.align	4
.nv.constant0._Z5splitiPiiPj:
	.zero		928


//--------------------- SYMBOLS --------------------------

	.type		.nv.reservedSmem.offset0,@object
	.size		.nv.reservedSmem.offset0,0x4
	.type		.nv.reservedSmem.cap,@object
	.size		.nv.reservedSmem.cap,0x4
	.type		__assertfail,@function
